//
// Generated by NVIDIA NVVM Compiler
//
// Compiler Build ID: CL-36424714
// Cuda compilation tools, release 13.0, V13.0.88
// Based on NVVM 20.0.0
//

.version 9.0
.target sm_100
.address_size 64

	// .globl	_ZN3cub18CUB_300001_SM_10006detail11EmptyKernelIvEEvv
.global .align 1 .b8 _ZN41_INTERNAL_1b58b804_4_k_cu_badf02db_2413694cuda3std3__45__cpo5beginE[1];
.global .align 1 .b8 _ZN41_INTERNAL_1b58b804_4_k_cu_badf02db_2413694cuda3std3__45__cpo3endE[1];
.global .align 1 .b8 _ZN41_INTERNAL_1b58b804_4_k_cu_badf02db_2413694cuda3std3__45__cpo6cbeginE[1];
.global .align 1 .b8 _ZN41_INTERNAL_1b58b804_4_k_cu_badf02db_2413694cuda3std3__45__cpo4cendE[1];
.global .align 1 .b8 _ZN41_INTERNAL_1b58b804_4_k_cu_badf02db_2413694cuda3std3__45__cpo6rbeginE[1];
.global .align 1 .b8 _ZN41_INTERNAL_1b58b804_4_k_cu_badf02db_2413694cuda3std3__45__cpo4rendE[1];
.global .align 1 .b8 _ZN41_INTERNAL_1b58b804_4_k_cu_badf02db_2413694cuda3std3__45__cpo7crbeginE[1];
.global .align 1 .b8 _ZN41_INTERNAL_1b58b804_4_k_cu_badf02db_2413694cuda3std3__45__cpo5crendE[1];
.global .align 1 .b8 _ZN41_INTERNAL_1b58b804_4_k_cu_badf02db_2413694cuda3std3__443_GLOBAL__N__1b58b804_4_k_cu_badf02db_2413696ignoreE[1];
.global .align 1 .b8 _ZN41_INTERNAL_1b58b804_4_k_cu_badf02db_2413694cuda3std3__419piecewise_constructE[1];
.global .align 1 .b8 _ZN41_INTERNAL_1b58b804_4_k_cu_badf02db_2413694cuda3std3__48in_placeE[1];
.global .align 1 .b8 _ZN41_INTERNAL_1b58b804_4_k_cu_badf02db_2413694cuda3std3__420unreachable_sentinelE[1];
.global .align 1 .b8 _ZN41_INTERNAL_1b58b804_4_k_cu_badf02db_2413694cuda3std3__47nulloptE[1];
.global .align 1 .b8 _ZN41_INTERNAL_1b58b804_4_k_cu_badf02db_2413694cuda3std3__48unexpectE[1];
.global .align 1 .b8 _ZN41_INTERNAL_1b58b804_4_k_cu_badf02db_2413694cuda3std6ranges3__45__cpo4swapE[1];
.global .align 1 .b8 _ZN41_INTERNAL_1b58b804_4_k_cu_badf02db_2413694cuda3std6ranges3__45__cpo9iter_moveE[1];
.global .align 1 .b8 _ZN41_INTERNAL_1b58b804_4_k_cu_badf02db_2413694cuda3std6ranges3__45__cpo5beginE[1];
.global .align 1 .b8 _ZN41_INTERNAL_1b58b804_4_k_cu_badf02db_2413694cuda3std6ranges3__45__cpo3endE[1];
.global .align 1 .b8 _ZN41_INTERNAL_1b58b804_4_k_cu_badf02db_2413694cuda3std6ranges3__45__cpo6cbeginE[1];
.global .align 1 .b8 _ZN41_INTERNAL_1b58b804_4_k_cu_badf02db_2413694cuda3std6ranges3__45__cpo4cendE[1];
.global .align 1 .b8 _ZN41_INTERNAL_1b58b804_4_k_cu_badf02db_2413694cuda3std6ranges3__45__cpo7advanceE[1];
.global .align 1 .b8 _ZN41_INTERNAL_1b58b804_4_k_cu_badf02db_2413694cuda3std6ranges3__45__cpo9iter_swapE[1];
.global .align 1 .b8 _ZN41_INTERNAL_1b58b804_4_k_cu_badf02db_2413694cuda3std6ranges3__45__cpo4nextE[1];
.global .align 1 .b8 _ZN41_INTERNAL_1b58b804_4_k_cu_badf02db_2413694cuda3std6ranges3__45__cpo4prevE[1];
.global .align 1 .b8 _ZN41_INTERNAL_1b58b804_4_k_cu_badf02db_2413694cuda3std6ranges3__45__cpo4dataE[1];
.global .align 1 .b8 _ZN41_INTERNAL_1b58b804_4_k_cu_badf02db_2413694cuda3std6ranges3__45__cpo5cdataE[1];
.global .align 1 .b8 _ZN41_INTERNAL_1b58b804_4_k_cu_badf02db_2413694cuda3std6ranges3__45__cpo4sizeE[1];
.global .align 1 .b8 _ZN41_INTERNAL_1b58b804_4_k_cu_badf02db_2413694cuda3std6ranges3__45__cpo5ssizeE[1];
.global .align 1 .b8 _ZN41_INTERNAL_1b58b804_4_k_cu_badf02db_2413694cuda3std6ranges3__45__cpo8distanceE[1];
.global .align 1 .b8 _ZN41_INTERNAL_1b58b804_4_k_cu_badf02db_2413696thrust24THRUST_300001_SM_1000_NS6system6detail10sequential3seqE[1];
.global .align 1 .b8 _ZN41_INTERNAL_1b58b804_4_k_cu_badf02db_2413696thrust24THRUST_300001_SM_1000_NS12placeholders2_1E[1];
.global .align 1 .b8 _ZN41_INTERNAL_1b58b804_4_k_cu_badf02db_2413696thrust24THRUST_300001_SM_1000_NS12placeholders2_2E[1];
.global .align 1 .b8 _ZN41_INTERNAL_1b58b804_4_k_cu_badf02db_2413696thrust24THRUST_300001_SM_1000_NS12placeholders2_3E[1];
.global .align 1 .b8 _ZN41_INTERNAL_1b58b804_4_k_cu_badf02db_2413696thrust24THRUST_300001_SM_1000_NS12placeholders2_4E[1];
.global .align 1 .b8 _ZN41_INTERNAL_1b58b804_4_k_cu_badf02db_2413696thrust24THRUST_300001_SM_1000_NS12placeholders2_5E[1];
.global .align 1 .b8 _ZN41_INTERNAL_1b58b804_4_k_cu_badf02db_2413696thrust24THRUST_300001_SM_1000_NS12placeholders2_6E[1];
.global .align 1 .b8 _ZN41_INTERNAL_1b58b804_4_k_cu_badf02db_2413696thrust24THRUST_300001_SM_1000_NS12placeholders2_7E[1];
.global .align 1 .b8 _ZN41_INTERNAL_1b58b804_4_k_cu_badf02db_2413696thrust24THRUST_300001_SM_1000_NS12placeholders2_8E[1];
.global .align 1 .b8 _ZN41_INTERNAL_1b58b804_4_k_cu_badf02db_2413696thrust24THRUST_300001_SM_1000_NS12placeholders2_9E[1];
.global .align 1 .b8 _ZN41_INTERNAL_1b58b804_4_k_cu_badf02db_2413696thrust24THRUST_300001_SM_1000_NS12placeholders3_10E[1];

.visible .entry _ZN3cub18CUB_300001_SM_10006detail11EmptyKernelIvEEvv()
{


	ret;

}


// ===== COMPILED SASS (sm_100) =====

	.target	sm_100

	.elftype	@"ET_EXEC"


//--------------------- .note.nv.tkinfo           --------------------------
	.section	.note.nv.tkinfo,"",@"SHT_NOTE"
	.sectionflags	@"SHF_NOTE_NV_TKINFO"
	.tkinfo
        /*0018*/ 	.word	0x00000002
        /*0030*/ 	.string	""
        /*0030*/ 	.string	"ptxas"
        /*0030*/ 	.string	"Cuda compilation tools, release 13.0, V13.0.88"
        /*0030*/ 	.string	"Build cuda_13.0.r13.0/compiler.36424714_0"
        /*0030*/ 	.string	"-arch sm_100 -m 64 "



//--------------------- .note.nv.cuinfo           --------------------------
	.section	.note.nv.cuinfo,"",@"SHT_NOTE"
	.sectionflags	@"SHF_NOTE_NV_CUINFO"
        /*0018*/ 	.short	0x0002
        /*001a*/ 	.short	0x0064
        /*001c*/ 	.short	0x0082
	.zero		2


//--------------------- .nv.info                  --------------------------
	.section	.nv.info,"",@"SHT_CUDA_INFO"
	.align	4


	//----- nvinfo : EIATTR_REGCOUNT
	.align		4
        /*0000*/ 	.byte	0x04, 0x2f
        /*0002*/ 	.short	(.L_41 - .L_40)
	.align		4
.L_40:
        /*0004*/ 	.word	index@(_ZN3cub18CUB_300001_SM_10006detail11EmptyKernelIvEEvv)
        /*0008*/ 	.word	0x00000004


	//----- nvinfo : EIATTR_FRAME_SIZE
	.align		4
.L_41:
        /*000c*/ 	.byte	0x04, 0x11
        /*000e*/ 	.short	(.L_43 - .L_42)
	.align		4
.L_42:
        /*0010*/ 	.word	index@(_ZN3cub18CUB_300001_SM_10006detail11EmptyKernelIvEEvv)
        /*0014*/ 	.word	0x00000000


	//----- nvinfo : EIATTR_MIN_STACK_SIZE
	.align		4
.L_43:
        /*0018*/ 	.byte	0x04, 0x12
        /*001a*/ 	.short	(.L_45 - .L_44)
	.align		4
.L_44:
        /*001c*/ 	.word	index@(_ZN3cub18CUB_300001_SM_10006detail11EmptyKernelIvEEvv)
        /*0020*/ 	.word	0x00000000
.L_45:


//--------------------- .nv.compat                --------------------------
	.section	.nv.compat,"",@"SHT_CUDA_COMPAT_INFO"
	.align	4
        /*0000*/ 	.byte	0x02, 0x09, 0x00, 0x00, 0x02, 0x02, 0x01, 0x00, 0x02, 0x05, 0x05, 0x00, 0x03, 0x07, 0x01, 0x01
        /*0010*/ 	.byte	0x02, 0x03, 0x00, 0x00, 0x02, 0x06, 0x01, 0x00, 0x04, 0x0b, 0x08, 0x00, 0x09, 0x00, 0x00, 0x00
        /*0020*/ 	.byte	0x00, 0x00, 0x00, 0x00


//--------------------- .nv.info._ZN3cub18CUB_300001_SM_10006detail11EmptyKernelIvEEvv --------------------------
	.section	.nv.info._ZN3cub18CUB_300001_SM_10006detail11EmptyKernelIvEEvv,"",@"SHT_CUDA_INFO"
	.sectionflags	@""
	.align	4


	//----- nvinfo : EIATTR_CUDA_API_VERSION
	.align		4
        /*0000*/ 	.byte	0x04, 0x37
        /*0002*/ 	.short	(.L_47 - .L_46)
.L_46:
        /*0004*/ 	.word	0x00000082


	//----- nvinfo : EIATTR_SPARSE_MMA_MASK
	.align		4
.L_47:
        /*0008*/ 	.byte	0x03, 0x50
        /*000a*/ 	.short	0x0000


	//----- nvinfo : EIATTR_MAXREG_COUNT
	.align		4
        /*000c*/ 	.byte	0x03, 0x1b
        /*000e*/ 	.short	0x00ff


	//----- nvinfo : EIATTR_MERCURY_ISA_VERSION
	.align		4
        /*0010*/ 	.byte	0x03, 0x5f
        /*0012*/ 	.short	0x0101


	//----- nvinfo : EIATTR_VRC_CTA_INIT_COUNT
	.align		4
        /*0014*/ 	.byte	0x02, 0x4a
	.zero		1
	.zero		1


	//----- nvinfo : EIATTR_EXIT_INSTR_OFFSETS
	.align		4
        /*0018*/ 	.byte	0x04, 0x1c
        /*001a*/ 	.short	(.L_49 - .L_48)


	//   ....[0]....
.L_48:
        /*001c*/ 	.word	0x00000010


	//----- nvinfo : EIATTR_SW_WAR
	.align		4
.L_49:
        /*0020*/ 	.byte	0x04, 0x36
        /*0022*/ 	.short	(.L_51 - .L_50)
.L_50:
        /*0024*/ 	.word	0x00000008
.L_51:


//--------------------- .nv.callgraph             --------------------------
	.section	.nv.callgraph,"",@"SHT_CUDA_CALLGRAPH"
	.align	4
	.sectionentsize	8
	.align		4
        /*0000*/ 	.word	0x00000000
	.align		4
        /*0004*/ 	.word	0xffffffff
	.align		4
        /*0008*/ 	.word	0x00000000
	.align		4
        /*000c*/ 	.word	0xfffffffe
	.align		4
        /*0010*/ 	.word	0x00000000
	.align		4
        /*0014*/ 	.word	0xfffffffd
	.align		4
        /*0018*/ 	.word	0x00000000
	.align		4
        /*001c*/ 	.word	0xfffffffc


//--------------------- .nv.constant4             --------------------------
	.section	.nv.constant4,"a",@progbits
	.align	8
	.align		8
.nv.constant4:
        /*0000*/ 	.dword	_ZN41_INTERNAL_1b58b804_4_k_cu_badf02db_2416274cuda3std3__45__cpo5beginE
	.align		8
        /*0008*/ 	.dword	_ZN41_INTERNAL_1b58b804_4_k_cu_badf02db_2416274cuda3std3__45__cpo3endE
	.align		8
        /*0010*/ 	.dword	_ZN41_INTERNAL_1b58b804_4_k_cu_badf02db_2416274cuda3std3__45__cpo6cbeginE
	.align		8
        /*0018*/ 	.dword	_ZN41_INTERNAL_1b58b804_4_k_cu_badf02db_2416274cuda3std3__45__cpo4cendE
	.align		8
        /*0020*/ 	.dword	_ZN41_INTERNAL_1b58b804_4_k_cu_badf02db_2416274cuda3std3__45__cpo6rbeginE
	.align		8
        /*0028*/ 	.dword	_ZN41_INTERNAL_1b58b804_4_k_cu_badf02db_2416274cuda3std3__45__cpo4rendE
	.align		8
        /*0030*/ 	.dword	_ZN41_INTERNAL_1b58b804_4_k_cu_badf02db_2416274cuda3std3__45__cpo7crbeginE
	.align		8
        /*0038*/ 	.dword	_ZN41_INTERNAL_1b58b804_4_k_cu_badf02db_2416274cuda3std3__45__cpo5crendE
	.align		8
        /*0040*/ 	.dword	_ZN41_INTERNAL_1b58b804_4_k_cu_badf02db_2416274cuda3std3__443_GLOBAL__N__1b58b804_4_k_cu_badf02db_2416276ignoreE
	.align		8
        /*0048*/ 	.dword	_ZN41_INTERNAL_1b58b804_4_k_cu_badf02db_2416274cuda3std3__419piecewise_constructE
	.align		8
        /*0050*/ 	.dword	_ZN41_INTERNAL_1b58b804_4_k_cu_badf02db_2416274cuda3std3__48in_placeE
	.align		8
        /*0058*/ 	.dword	_ZN41_INTERNAL_1b58b804_4_k_cu_badf02db_2416274cuda3std3__420unreachable_sentinelE
	.align		8
        /*0060*/ 	.dword	_ZN41_INTERNAL_1b58b804_4_k_cu_badf02db_2416274cuda3std3__47nulloptE
	.align		8
        /*0068*/ 	.dword	_ZN41_INTERNAL_1b58b804_4_k_cu_badf02db_2416274cuda3std3__48unexpectE
	.align		8
        /*0070*/ 	.dword	_ZN41_INTERNAL_1b58b804_4_k_cu_badf02db_2416274cuda3std6ranges3__45__cpo4swapE
	.align		8
        /*0078*/ 	.dword	_ZN41_INTERNAL_1b58b804_4_k_cu_badf02db_2416274cuda3std6ranges3__45__cpo9iter_moveE
	.align		8
        /*0080*/ 	.dword	_ZN41_INTERNAL_1b58b804_4_k_cu_badf02db_2416274cuda3std6ranges3__45__cpo5beginE
	.align		8
        /*0088*/ 	.dword	_ZN41_INTERNAL_1b58b804_4_k_cu_badf02db_2416274cuda3std6ranges3__45__cpo3endE
	.align		8
        /*0090*/ 	.dword	_ZN41_INTERNAL_1b58b804_4_k_cu_badf02db_2416274cuda3std6ranges3__45__cpo6cbeginE
	.align		8
        /*0098*/ 	.dword	_ZN41_INTERNAL_1b58b804_4_k_cu_badf02db_2416274cuda3std6ranges3__45__cpo4cendE
	.align		8
        /*00a0*/ 	.dword	_ZN41_INTERNAL_1b58b804_4_k_cu_badf02db_2416274cuda3std6ranges3__45__cpo7advanceE
	.align		8
        /*00a8*/ 	.dword	_ZN41_INTERNAL_1b58b804_4_k_cu_badf02db_2416274cuda3std6ranges3__45__cpo9iter_swapE
	.align		8
        /*00b0*/ 	.dword	_ZN41_INTERNAL_1b58b804_4_k_cu_badf02db_2416274cuda3std6ranges3__45__cpo4nextE
	.align		8
        /*00b8*/ 	.dword	_ZN41_INTERNAL_1b58b804_4_k_cu_badf02db_2416274cuda3std6ranges3__45__cpo4prevE
	.align		8
        /*00c0*/ 	.dword	_ZN41_INTERNAL_1b58b804_4_k_cu_badf02db_2416274cuda3std6ranges3__45__cpo4dataE
	.align		8
        /*00c8*/ 	.dword	_ZN41_INTERNAL_1b58b804_4_k_cu_badf02db_2416274cuda3std6ranges3__45__cpo5cdataE
	.align		8
        /*00d0*/ 	.dword	_ZN41_INTERNAL_1b58b804_4_k_cu_badf02db_2416274cuda3std6ranges3__45__cpo4sizeE
	.align		8
        /*00d8*/ 	.dword	_ZN41_INTERNAL_1b58b804_4_k_cu_badf02db_2416274cuda3std6ranges3__45__cpo5ssizeE
	.align		8
        /*00e0*/ 	.dword	_ZN41_INTERNAL_1b58b804_4_k_cu_badf02db_2416274cuda3std6ranges3__45__cpo8distanceE
	.align		8
        /*00e8*/ 	.dword	_ZN41_INTERNAL_1b58b804_4_k_cu_badf02db_2416276thrust24THRUST_300001_SM_1000_NS6system6detail10sequential3seqE
	.align		8
        /*00f0*/ 	.dword	_ZN41_INTERNAL_1b58b804_4_k_cu_badf02db_2416276thrust24THRUST_300001_SM_1000_NS12placeholders2_1E
	.align		8
        /*00f8*/ 	.dword	_ZN41_INTERNAL_1b58b804_4_k_cu_badf02db_2416276thrust24THRUST_300001_SM_1000_NS12placeholders2_2E
	.align		8
        /*0100*/ 	.dword	_ZN41_INTERNAL_1b58b804_4_k_cu_badf02db_2416276thrust24THRUST_300001_SM_1000_NS12placeholders2_3E
	.align		8
        /*0108*/ 	.dword	_ZN41_INTERNAL_1b58b804_4_k_cu_badf02db_2416276thrust24THRUST_300001_SM_1000_NS12placeholders2_4E
	.align		8
        /*0110*/ 	.dword	_ZN41_INTERNAL_1b58b804_4_k_cu_badf02db_2416276thrust24THRUST_300001_SM_1000_NS12placeholders2_5E
	.align		8
        /*0118*/ 	.dword	_ZN41_INTERNAL_1b58b804_4_k_cu_badf02db_2416276thrust24THRUST_300001_SM_1000_NS12placeholders2_6E
	.align		8
        /*0120*/ 	.dword	_ZN41_INTERNAL_1b58b804_4_k_cu_badf02db_2416276thrust24THRUST_300001_SM_1000_NS12placeholders2_7E
	.align		8
        /*0128*/ 	.dword	_ZN41_INTERNAL_1b58b804_4_k_cu_badf02db_2416276thrust24THRUST_300001_SM_1000_NS12placeholders2_8E
	.align		8
        /*0130*/ 	.dword	_ZN41_INTERNAL_1b58b804_4_k_cu_badf02db_2416276thrust24THRUST_300001_SM_1000_NS12placeholders2_9E
	.align		8
        /*0138*/ 	.dword	_ZN41_INTERNAL_1b58b804_4_k_cu_badf02db_2416276thrust24THRUST_300001_SM_1000_NS12placeholders3_10E


//--------------------- .text._ZN3cub18CUB_300001_SM_10006detail11EmptyKernelIvEEvv --------------------------
	.section	.text._ZN3cub18CUB_300001_SM_10006detail11EmptyKernelIvEEvv,"ax",@progbits
	.align	128
        .global         _ZN3cub18CUB_300001_SM_10006detail11EmptyKernelIvEEvv
        .type           _ZN3cub18CUB_300001_SM_10006detail11EmptyKernelIvEEvv,@function
        .size           _ZN3cub18CUB_300001_SM_10006detail11EmptyKernelIvEEvv,(.L_x_1 - _ZN3cub18CUB_300001_SM_10006detail11EmptyKernelIvEEvv)
        .other          _ZN3cub18CUB_300001_SM_10006detail11EmptyKernelIvEEvv,@"STO_CUDA_ENTRY STV_DEFAULT"
_ZN3cub18CUB_300001_SM_10006detail11EmptyKernelIvEEvv:
.text._ZN3cub18CUB_300001_SM_10006detail11EmptyKernelIvEEvv:
[----:B------:R-:W-:Y:S01]  /*0000*/  LDC R1, c[0x0][0x37c] ;  /* 0x0000df00ff017b82 */ /* 0x000fe20000000800 */
[----:B------:R-:W-:Y:S05]  /*0010*/  EXIT ;  /* 0x000000000000794d */ /* 0x000fea0003800000 */
.L_x_0:
[----:B------:R-:W-:-:S00]  /*0020*/  BRA `(.L_x_0) ;  /* 0xfffffffc00fc7947 */ /* 0x000fc0000383ffff */
[----:B------:R-:W-:-:S00]  /*0030*/  NOP ;  /* 0x0000000000007918 */ /* 0x000fc00000000000 */
        /* <DEDUP_REMOVED lines=12> */
.L_x_1:


//--------------------- .nv.shared.reserved.0     --------------------------
	.section	.nv.shared.reserved.0,"aw",@nobits
	.weak		__nv_reservedSMEM_offset_0_alias
	.size		__nv_reservedSMEM_offset_0_alias, 0, 64
	.other		__nv_reservedSMEM_offset_0_alias,@"STO_CUDA_RESERVED_SHARED STV_DEFAULT"
__nv_reservedSMEM_offset_0_alias:
	.zero		0
	.zero		64


//--------------------- .nv.global                --------------------------
	.section	.nv.global,"aw",@nobits
.nv.global:
	.type		_ZN41_INTERNAL_1b58b804_4_k_cu_badf02db_2416276thrust24THRUST_300001_SM_1000_NS12placeholders2_5E,@object
	.size		_ZN41_INTERNAL_1b58b804_4_k_cu_badf02db_2416276thrust24THRUST_300001_SM_1000_NS12placeholders2_5E,(_ZN41_INTERNAL_1b58b804_4_k_cu_badf02db_2416274cuda3std3__45__cpo6cbeginE - _ZN41_INTERNAL_1b58b804_4_k_cu_badf02db_2416276thrust24THRUST_300001_SM_1000_NS12placeholders2_5E)
_ZN41_INTERNAL_1b58b804_4_k_cu_badf02db_2416276thrust24THRUST_300001_SM_1000_NS12placeholders2_5E:
	.zero		1
	.type		_ZN41_INTERNAL_1b58b804_4_k_cu_badf02db_2416274cuda3std3__45__cpo6cbeginE,@object
	.size		_ZN41_INTERNAL_1b58b804_4_k_cu_badf02db_2416274cuda3std3__45__cpo6cbeginE,(_ZN41_INTERNAL_1b58b804_4_k_cu_badf02db_2416274cuda3std6ranges3__45__cpo6cbeginE - _ZN41_INTERNAL_1b58b804_4_k_cu_badf02db_2416274cuda3std3__45__cpo6cbeginE)
_ZN41_INTERNAL_1b58b804_4_k_cu_badf02db_2416274cuda3std3__45__cpo6cbeginE:
	.zero		1
	.type		_ZN41_INTERNAL_1b58b804_4_k_cu_badf02db_2416274cuda3std6ranges3__45__cpo6cbeginE,@object
	.size		_ZN41_INTERNAL_1b58b804_4_k_cu_badf02db_2416274cuda3std6ranges3__45__cpo6cbeginE,(_ZN41_INTERNAL_1b58b804_4_k_cu_badf02db_2416274cuda3std3__48in_placeE - _ZN41_INTERNAL_1b58b804_4_k_cu_badf02db_2416274cuda3std6ranges3__45__cpo6cbeginE)
_ZN41_INTERNAL_1b58b804_4_k_cu_badf02db_2416274cuda3std6ranges3__45__cpo6cbeginE:
	.zero		1
	.type		_ZN41_INTERNAL_1b58b804_4_k_cu_badf02db_2416274cuda3std3__48in_placeE,@object
	.size		_ZN41_INTERNAL_1b58b804_4_k_cu_badf02db_2416274cuda3std3__48in_placeE,(_ZN41_INTERNAL_1b58b804_4_k_cu_badf02db_2416274cuda3std6ranges3__45__cpo4sizeE - _ZN41_INTERNAL_1b58b804_4_k_cu_badf02db_2416274cuda3std3__48in_placeE)
_ZN41_INTERNAL_1b58b804_4_k_cu_badf02db_2416274cuda3std3__48in_placeE:
	.zero		1
	.type		_ZN41_INTERNAL_1b58b804_4_k_cu_badf02db_2416274cuda3std6ranges3__45__cpo4sizeE,@object
	.size		_ZN41_INTERNAL_1b58b804_4_k_cu_badf02db_2416274cuda3std6ranges3__45__cpo4sizeE,(_ZN41_INTERNAL_1b58b804_4_k_cu_badf02db_2416276thrust24THRUST_300001_SM_1000_NS12placeholders2_9E - _ZN41_INTERNAL_1b58b804_4_k_cu_badf02db_2416274cuda3std6ranges3__45__cpo4sizeE)
_ZN41_INTERNAL_1b58b804_4_k_cu_badf02db_2416274cuda3std6ranges3__45__cpo4sizeE:
	.zero		1
	.type		_ZN41_INTERNAL_1b58b804_4_k_cu_badf02db_2416276thrust24THRUST_300001_SM_1000_NS12placeholders2_9E,@object
	.size		_ZN41_INTERNAL_1b58b804_4_k_cu_badf02db_2416276thrust24THRUST_300001_SM_1000_NS12placeholders2_9E,(_ZN41_INTERNAL_1b58b804_4_k_cu_badf02db_2416274cuda3std3__45__cpo7crbeginE - _ZN41_INTERNAL_1b58b804_4_k_cu_badf02db_2416276thrust24THRUST_300001_SM_1000_NS12placeholders2_9E)
_ZN41_INTERNAL_1b58b804_4_k_cu_badf02db_2416276thrust24THRUST_300001_SM_1000_NS12placeholders2_9E:
	.zero		1
	.type		_ZN41_INTERNAL_1b58b804_4_k_cu_badf02db_2416274cuda3std3__45__cpo7crbeginE,@object
	.size		_ZN41_INTERNAL_1b58b804_4_k_cu_badf02db_2416274cuda3std3__45__cpo7crbeginE,(_ZN41_INTERNAL_1b58b804_4_k_cu_badf02db_2416274cuda3std6ranges3__45__cpo4nextE - _ZN41_INTERNAL_1b58b804_4_k_cu_badf02db_2416274cuda3std3__45__cpo7crbeginE)
_ZN41_INTERNAL_1b58b804_4_k_cu_badf02db_2416274cuda3std3__45__cpo7crbeginE:
	.zero		1
	.type		_ZN41_INTERNAL_1b58b804_4_k_cu_badf02db_2416274cuda3std6ranges3__45__cpo4nextE,@object
	.size		_ZN41_INTERNAL_1b58b804_4_k_cu_badf02db_2416274cuda3std6ranges3__45__cpo4nextE,(_ZN41_INTERNAL_1b58b804_4_k_cu_badf02db_2416274cuda3std6ranges3__45__cpo4swapE - _ZN41_INTERNAL_1b58b804_4_k_cu_badf02db_2416274cuda3std6ranges3__45__cpo4nextE)
_ZN41_INTERNAL_1b58b804_4_k_cu_badf02db_2416274cuda3std6ranges3__45__cpo4nextE:
	.zero		1
	.type		_ZN41_INTERNAL_1b58b804_4_k_cu_badf02db_2416274cuda3std6ranges3__45__cpo4swapE,@object
	.size		_ZN41_INTERNAL_1b58b804_4_k_cu_badf02db_2416274cuda3std6ranges3__45__cpo4swapE,(_ZN41_INTERNAL_1b58b804_4_k_cu_badf02db_2416276thrust24THRUST_300001_SM_1000_NS12placeholders2_1E - _ZN41_INTERNAL_1b58b804_4_k_cu_badf02db_2416274cuda3std6ranges3__45__cpo4swapE)
_ZN41_INTERNAL_1b58b804_4_k_cu_badf02db_2416274cuda3std6ranges3__45__cpo4swapE:
	.zero		1
	.type		_ZN41_INTERNAL_1b58b804_4_k_cu_badf02db_2416276thrust24THRUST_300001_SM_1000_NS12placeholders2_1E,@object
	.size		_ZN41_INTERNAL_1b58b804_4_k_cu_badf02db_2416276thrust24THRUST_300001_SM_1000_NS12placeholders2_1E,(_ZN41_INTERNAL_1b58b804_4_k_cu_badf02db_2416276thrust24THRUST_300001_SM_1000_NS12placeholders2_3E - _ZN41_INTERNAL_1b58b804_4_k_cu_badf02db_2416276thrust24THRUST_300001_SM_1000_NS12placeholders2_1E)
_ZN41_INTERNAL_1b58b804_4_k_cu_badf02db_2416276thrust24THRUST_300001_SM_1000_NS12placeholders2_1E:
	.zero		1
	.type		_ZN41_INTERNAL_1b58b804_4_k_cu_badf02db_2416276thrust24THRUST_300001_SM_1000_NS12placeholders2_3E,@object
	.size		_ZN41_INTERNAL_1b58b804_4_k_cu_badf02db_2416276thrust24THRUST_300001_SM_1000_NS12placeholders2_3E,(_ZN41_INTERNAL_1b58b804_4_k_cu_badf02db_2416274cuda3std3__45__cpo5beginE - _ZN41_INTERNAL_1b58b804_4_k_cu_badf02db_2416276thrust24THRUST_300001_SM_1000_NS12placeholders2_3E)
_ZN41_INTERNAL_1b58b804_4_k_cu_badf02db_2416276thrust24THRUST_300001_SM_1000_NS12placeholders2_3E:
	.zero		1
	.type		_ZN41_INTERNAL_1b58b804_4_k_cu_badf02db_2416274cuda3std3__45__cpo5beginE,@object
	.size		_ZN41_INTERNAL_1b58b804_4_k_cu_badf02db_2416274cuda3std3__45__cpo5beginE,(_ZN41_INTERNAL_1b58b804_4_k_cu_badf02db_2416274cuda3std6ranges3__45__cpo5beginE - _ZN41_INTERNAL_1b58b804_4_k_cu_badf02db_2416274cuda3std3__45__cpo5beginE)
_ZN41_INTERNAL_1b58b804_4_k_cu_badf02db_2416274cuda3std3__45__cpo5beginE:
	.zero		1
	.type		_ZN41_INTERNAL_1b58b804_4_k_cu_badf02db_2416274cuda3std6ranges3__45__cpo5beginE,@object
	.size		_ZN41_INTERNAL_1b58b804_4_k_cu_badf02db_2416274cuda3std6ranges3__45__cpo5beginE,(_ZN41_INTERNAL_1b58b804_4_k_cu_badf02db_2416274cuda3std3__443_GLOBAL__N__1b58b804_4_k_cu_badf02db_2416276ignoreE - _ZN41_INTERNAL_1b58b804_4_k_cu_badf02db_2416274cuda3std6ranges3__45__cpo5beginE)
_ZN41_INTERNAL_1b58b804_4_k_cu_badf02db_2416274cuda3std6ranges3__45__cpo5beginE:
	.zero		1
	.type		_ZN41_INTERNAL_1b58b804_4_k_cu_badf02db_2416274cuda3std3__443_GLOBAL__N__1b58b804_4_k_cu_badf02db_2416276ignoreE,@object
	.size		_ZN41_INTERNAL_1b58b804_4_k_cu_badf02db_2416274cuda3std3__443_GLOBAL__N__1b58b804_4_k_cu_badf02db_2416276ignoreE,(_ZN41_INTERNAL_1b58b804_4_k_cu_badf02db_2416274cuda3std6ranges3__45__cpo4dataE - _ZN41_INTERNAL_1b58b804_4_k_cu_badf02db_2416274cuda3std3__443_GLOBAL__N__1b58b804_4_k_cu_badf02db_2416276ignoreE)
_ZN41_INTERNAL_1b58b804_4_k_cu_badf02db_2416274cuda3std3__443_GLOBAL__N__1b58b804_4_k_cu_badf02db_2416276ignoreE:
	.zero		1
	.type		_ZN41_INTERNAL_1b58b804_4_k_cu_badf02db_2416274cuda3std6ranges3__45__cpo4dataE,@object
	.size		_ZN41_INTERNAL_1b58b804_4_k_cu_badf02db_2416274cuda3std6ranges3__45__cpo4dataE,(_ZN41_INTERNAL_1b58b804_4_k_cu_badf02db_2416276thrust24THRUST_300001_SM_1000_NS12placeholders2_7E - _ZN41_INTERNAL_1b58b804_4_k_cu_badf02db_2416274cuda3std6ranges3__45__cpo4dataE)
_ZN41_INTERNAL_1b58b804_4_k_cu_badf02db_2416274cuda3std6ranges3__45__cpo4dataE:
	.zero		1
	.type		_ZN41_INTERNAL_1b58b804_4_k_cu_badf02db_2416276thrust24THRUST_300001_SM_1000_NS12placeholders2_7E,@object
	.size		_ZN41_INTERNAL_1b58b804_4_k_cu_badf02db_2416276thrust24THRUST_300001_SM_1000_NS12placeholders2_7E,(_ZN41_INTERNAL_1b58b804_4_k_cu_badf02db_2416274cuda3std3__45__cpo6rbeginE - _ZN41_INTERNAL_1b58b804_4_k_cu_badf02db_2416276thrust24THRUST_300001_SM_1000_NS12placeholders2_7E)
_ZN41_INTERNAL_1b58b804_4_k_cu_badf02db_2416276thrust24THRUST_300001_SM_1000_NS12placeholders2_7E:
	.zero		1
	.type		_ZN41_INTERNAL_1b58b804_4_k_cu_badf02db_2416274cuda3std3__45__cpo6rbeginE,@object
	.size		_ZN41_INTERNAL_1b58b804_4_k_cu_badf02db_2416274cuda3std3__45__cpo6rbeginE,(_ZN41_INTERNAL_1b58b804_4_k_cu_badf02db_2416274cuda3std6ranges3__45__cpo7advanceE - _ZN41_INTERNAL_1b58b804_4_k_cu_badf02db_2416274cuda3std3__45__cpo6rbeginE)
_ZN41_INTERNAL_1b58b804_4_k_cu_badf02db_2416274cuda3std3__45__cpo6rbeginE:
	.zero		1
	.type		_ZN41_INTERNAL_1b58b804_4_k_cu_badf02db_2416274cuda3std6ranges3__45__cpo7advanceE,@object
	.size		_ZN41_INTERNAL_1b58b804_4_k_cu_badf02db_2416274cuda3std6ranges3__45__cpo7advanceE,(_ZN41_INTERNAL_1b58b804_4_k_cu_badf02db_2416274cuda3std3__47nulloptE - _ZN41_INTERNAL_1b58b804_4_k_cu_badf02db_2416274cuda3std6ranges3__45__cpo7advanceE)
_ZN41_INTERNAL_1b58b804_4_k_cu_badf02db_2416274cuda3std6ranges3__45__cpo7advanceE:
	.zero		1
	.type		_ZN41_INTERNAL_1b58b804_4_k_cu_badf02db_2416274cuda3std3__47nulloptE,@object
	.size		_ZN41_INTERNAL_1b58b804_4_k_cu_badf02db_2416274cuda3std3__47nulloptE,(_ZN41_INTERNAL_1b58b804_4_k_cu_badf02db_2416274cuda3std6ranges3__45__cpo8distanceE - _ZN41_INTERNAL_1b58b804_4_k_cu_badf02db_2416274cuda3std3__47nulloptE)
_ZN41_INTERNAL_1b58b804_4_k_cu_badf02db_2416274cuda3std3__47nulloptE:
	.zero		1
	.type		_ZN41_INTERNAL_1b58b804_4_k_cu_badf02db_2416274cuda3std6ranges3__45__cpo8distanceE,@object
	.size		_ZN41_INTERNAL_1b58b804_4_k_cu_badf02db_2416274cuda3std6ranges3__45__cpo8distanceE,(_ZN41_INTERNAL_1b58b804_4_k_cu_badf02db_2416276thrust24THRUST_300001_SM_1000_NS12placeholders2_6E - _ZN41_INTERNAL_1b58b804_4_k_cu_badf02db_2416274cuda3std6ranges3__45__cpo8distanceE)
_ZN41_INTERNAL_1b58b804_4_k_cu_badf02db_2416274cuda3std6ranges3__45__cpo8distanceE:
	.zero		1
	.type		_ZN41_INTERNAL_1b58b804_4_k_cu_badf02db_2416276thrust24THRUST_300001_SM_1000_NS12placeholders2_6E,@object
	.size		_ZN41_INTERNAL_1b58b804_4_k_cu_badf02db_2416276thrust24THRUST_300001_SM_1000_NS12placeholders2_6E,(_ZN41_INTERNAL_1b58b804_4_k_cu_badf02db_2416274cuda3std3__45__cpo4cendE - _ZN41_INTERNAL_1b58b804_4_k_cu_badf02db_2416276thrust24THRUST_300001_SM_1000_NS12placeholders2_6E)
_ZN41_INTERNAL_1b58b804_4_k_cu_badf02db_2416276thrust24THRUST_300001_SM_1000_NS12placeholders2_6E:
	.zero		1
	.type		_ZN41_INTERNAL_1b58b804_4_k_cu_badf02db_2416274cuda3std3__45__cpo4cendE,@object
	.size		_ZN41_INTERNAL_1b58b804_4_k_cu_badf02db_2416274cuda3std3__45__cpo4cendE,(_ZN41_INTERNAL_1b58b804_4_k_cu_badf02db_2416274cuda3std6ranges3__45__cpo4cendE - _ZN41_INTERNAL_1b58b804_4_k_cu_badf02db_2416274cuda3std3__45__cpo4cendE)
_ZN41_INTERNAL_1b58b804_4_k_cu_badf02db_2416274cuda3std3__45__cpo4cendE:
	.zero		1
	.type		_ZN41_INTERNAL_1b58b804_4_k_cu_badf02db_2416274cuda3std6ranges3__45__cpo4cendE,@object
	.size		_ZN41_INTERNAL_1b58b804_4_k_cu_badf02db_2416274cuda3std6ranges3__45__cpo4cendE,(_ZN41_INTERNAL_1b58b804_4_k_cu_badf02db_2416274cuda3std3__420unreachable_sentinelE - _ZN41_INTERNAL_1b58b804_4_k_cu_badf02db_2416274cuda3std6ranges3__45__cpo4cendE)
_ZN41_INTERNAL_1b58b804_4_k_cu_badf02db_2416274cuda3std6ranges3__45__cpo4cendE:
	.zero		1
	.type		_ZN41_INTERNAL_1b58b804_4_k_cu_badf02db_2416274cuda3std3__420unreachable_sentinelE,@object
	.size		_ZN41_INTERNAL_1b58b804_4_k_cu_badf02db_2416274cuda3std3__420unreachable_sentinelE,(_ZN41_INTERNAL_1b58b804_4_k_cu_badf02db_2416274cuda3std6ranges3__45__cpo5ssizeE - _ZN41_INTERNAL_1b58b804_4_k_cu_badf02db_2416274cuda3std3__420unreachable_sentinelE)
_ZN41_INTERNAL_1b58b804_4_k_cu_badf02db_2416274cuda3std3__420unreachable_sentinelE:
	.zero		1
	.type		_ZN41_INTERNAL_1b58b804_4_k_cu_badf02db_2416274cuda3std6ranges3__45__cpo5ssizeE,@object
	.size		_ZN41_INTERNAL_1b58b804_4_k_cu_badf02db_2416274cuda3std6ranges3__45__cpo5ssizeE,(_ZN41_INTERNAL_1b58b804_4_k_cu_badf02db_2416276thrust24THRUST_300001_SM_1000_NS12placeholders3_10E - _ZN41_INTERNAL_1b58b804_4_k_cu_badf02db_2416274cuda3std6ranges3__45__cpo5ssizeE)
_ZN41_INTERNAL_1b58b804_4_k_cu_badf02db_2416274cuda3std6ranges3__45__cpo5ssizeE:
	.zero		1
	.type		_ZN41_INTERNAL_1b58b804_4_k_cu_badf02db_2416276thrust24THRUST_300001_SM_1000_NS12placeholders3_10E,@object
	.size		_ZN41_INTERNAL_1b58b804_4_k_cu_badf02db_2416276thrust24THRUST_300001_SM_1000_NS12placeholders3_10E,(_ZN41_INTERNAL_1b58b804_4_k_cu_badf02db_2416274cuda3std3__45__cpo5crendE - _ZN41_INTERNAL_1b58b804_4_k_cu_badf02db_2416276thrust24THRUST_300001_SM_1000_NS12placeholders3_10E)
_ZN41_INTERNAL_1b58b804_4_k_cu_badf02db_2416276thrust24THRUST_300001_SM_1000_NS12placeholders3_10E:
	.zero		1
	.type		_ZN41_INTERNAL_1b58b804_4_k_cu_badf02db_2416274cuda3std3__45__cpo5crendE,@object
	.size		_ZN41_INTERNAL_1b58b804_4_k_cu_badf02db_2416274cuda3std3__45__cpo5crendE,(_ZN41_INTERNAL_1b58b804_4_k_cu_badf02db_2416274cuda3std6ranges3__45__cpo4prevE - _ZN41_INTERNAL_1b58b804_4_k_cu_badf02db_2416274cuda3std3__45__cpo5crendE)
_ZN41_INTERNAL_1b58b804_4_k_cu_badf02db_2416274cuda3std3__45__cpo5crendE:
	.zero		1
	.type		_ZN41_INTERNAL_1b58b804_4_k_cu_badf02db_2416274cuda3std6ranges3__45__cpo4prevE,@object
	.size		_ZN41_INTERNAL_1b58b804_4_k_cu_badf02db_2416274cuda3std6ranges3__45__cpo4prevE,(_ZN41_INTERNAL_1b58b804_4_k_cu_badf02db_2416274cuda3std6ranges3__45__cpo9iter_moveE - _ZN41_INTERNAL_1b58b804_4_k_cu_badf02db_2416274cuda3std6ranges3__45__cpo4prevE)
_ZN41_INTERNAL_1b58b804_4_k_cu_badf02db_2416274cuda3std6ranges3__45__cpo4prevE:
	.zero		1
	.type		_ZN41_INTERNAL_1b58b804_4_k_cu_badf02db_2416274cuda3std6ranges3__45__cpo9iter_moveE,@object
	.size		_ZN41_INTERNAL_1b58b804_4_k_cu_badf02db_2416274cuda3std6ranges3__45__cpo9iter_moveE,(_ZN41_INTERNAL_1b58b804_4_k_cu_badf02db_2416276thrust24THRUST_300001_SM_1000_NS12placeholders2_2E - _ZN41_INTERNAL_1b58b804_4_k_cu_badf02db_2416274cuda3std6ranges3__45__cpo9iter_moveE)
_ZN41_INTERNAL_1b58b804_4_k_cu_badf02db_2416274cuda3std6ranges3__45__cpo9iter_moveE:
	.zero		1
	.type		_ZN41_INTERNAL_1b58b804_4_k_cu_badf02db_2416276thrust24THRUST_300001_SM_1000_NS12placeholders2_2E,@object
	.size		_ZN41_INTERNAL_1b58b804_4_k_cu_badf02db_2416276thrust24THRUST_300001_SM_1000_NS12placeholders2_2E,(_ZN41_INTERNAL_1b58b804_4_k_cu_badf02db_2416276thrust24THRUST_300001_SM_1000_NS12placeholders2_4E - _ZN41_INTERNAL_1b58b804_4_k_cu_badf02db_2416276thrust24THRUST_300001_SM_1000_NS12placeholders2_2E)
_ZN41_INTERNAL_1b58b804_4_k_cu_badf02db_2416276thrust24THRUST_300001_SM_1000_NS12placeholders2_2E:
	.zero		1
	.type		_ZN41_INTERNAL_1b58b804_4_k_cu_badf02db_2416276thrust24THRUST_300001_SM_1000_NS12placeholders2_4E,@object
	.size		_ZN41_INTERNAL_1b58b804_4_k_cu_badf02db_2416276thrust24THRUST_300001_SM_1000_NS12placeholders2_4E,(_ZN41_INTERNAL_1b58b804_4_k_cu_badf02db_2416274cuda3std3__45__cpo3endE - _ZN41_INTERNAL_1b58b804_4_k_cu_badf02db_2416276thrust24THRUST_300001_SM_1000_NS12placeholders2_4E)
_ZN41_INTERNAL_1b58b804_4_k_cu_badf02db_2416276thrust24THRUST_300001_SM_1000_NS12placeholders2_4E:
	.zero		1
	.type		_ZN41_INTERNAL_1b58b804_4_k_cu_badf02db_2416274cuda3std3__45__cpo3endE,@object
	.size		_ZN41_INTERNAL_1b58b804_4_k_cu_badf02db_2416274cuda3std3__45__cpo3endE,(_ZN41_INTERNAL_1b58b804_4_k_cu_badf02db_2416274cuda3std6ranges3__45__cpo3endE - _ZN41_INTERNAL_1b58b804_4_k_cu_badf02db_2416274cuda3std3__45__cpo3endE)
_ZN41_INTERNAL_1b58b804_4_k_cu_badf02db_2416274cuda3std3__45__cpo3endE:
	.zero		1
	.type		_ZN41_INTERNAL_1b58b804_4_k_cu_badf02db_2416274cuda3std6ranges3__45__cpo3endE,@object
	.size		_ZN41_INTERNAL_1b58b804_4_k_cu_badf02db_2416274cuda3std6ranges3__45__cpo3endE,(_ZN41_INTERNAL_1b58b804_4_k_cu_badf02db_2416274cuda3std3__419piecewise_constructE - _ZN41_INTERNAL_1b58b804_4_k_cu_badf02db_2416274cuda3std6ranges3__45__cpo3endE)
_ZN41_INTERNAL_1b58b804_4_k_cu_badf02db_2416274cuda3std6ranges3__45__cpo3endE:
	.zero		1
	.type		_ZN41_INTERNAL_1b58b804_4_k_cu_badf02db_2416274cuda3std3__419piecewise_constructE,@object
	.size		_ZN41_INTERNAL_1b58b804_4_k_cu_badf02db_2416274cuda3std3__419piecewise_constructE,(_ZN41_INTERNAL_1b58b804_4_k_cu_badf02db_2416274cuda3std6ranges3__45__cpo5cdataE - _ZN41_INTERNAL_1b58b804_4_k_cu_badf02db_2416274cuda3std3__419piecewise_constructE)
_ZN41_INTERNAL_1b58b804_4_k_cu_badf02db_2416274cuda3std3__419piecewise_constructE:
	.zero		1
	.type		_ZN41_INTERNAL_1b58b804_4_k_cu_badf02db_2416274cuda3std6ranges3__45__cpo5cdataE,@object
	.size		_ZN41_INTERNAL_1b58b804_4_k_cu_badf02db_2416274cuda3std6ranges3__45__cpo5cdataE,(_ZN41_INTERNAL_1b58b804_4_k_cu_badf02db_2416276thrust24THRUST_300001_SM_1000_NS12placeholders2_8E - _ZN41_INTERNAL_1b58b804_4_k_cu_badf02db_2416274cuda3std6ranges3__45__cpo5cdataE)
_ZN41_INTERNAL_1b58b804_4_k_cu_badf02db_2416274cuda3std6ranges3__45__cpo5cdataE:
	.zero		1
	.type		_ZN41_INTERNAL_1b58b804_4_k_cu_badf02db_2416276thrust24THRUST_300001_SM_1000_NS12placeholders2_8E,@object
	.size		_ZN41_INTERNAL_1b58b804_4_k_cu_badf02db_2416276thrust24THRUST_300001_SM_1000_NS12placeholders2_8E,(_ZN41_INTERNAL_1b58b804_4_k_cu_badf02db_2416274cuda3std3__45__cpo4rendE - _ZN41_INTERNAL_1b58b804_4_k_cu_badf02db_2416276thrust24THRUST_300001_SM_1000_NS12placeholders2_8E)
_ZN41_INTERNAL_1b58b804_4_k_cu_badf02db_2416276thrust24THRUST_300001_SM_1000_NS12placeholders2_8E:
	.zero		1
	.type		_ZN41_INTERNAL_1b58b804_4_k_cu_badf02db_2416274cuda3std3__45__cpo4rendE,@object
	.size		_ZN41_INTERNAL_1b58b804_4_k_cu_badf02db_2416274cuda3std3__45__cpo4rendE,(_ZN41_INTERNAL_1b58b804_4_k_cu_badf02db_2416274cuda3std6ranges3__45__cpo9iter_swapE - _ZN41_INTERNAL_1b58b804_4_k_cu_badf02db_2416274cuda3std3__45__cpo4rendE)
_ZN41_INTERNAL_1b58b804_4_k_cu_badf02db_2416274cuda3std3__45__cpo4rendE:
	.zero		1
	.type		_ZN41_INTERNAL_1b58b804_4_k_cu_badf02db_2416274cuda3std6ranges3__45__cpo9iter_swapE,@object
	.size		_ZN41_INTERNAL_1b58b804_4_k_cu_badf02db_2416274cuda3std6ranges3__45__cpo9iter_swapE,(_ZN41_INTERNAL_1b58b804_4_k_cu_badf02db_2416274cuda3std3__48unexpectE - _ZN41_INTERNAL_1b58b804_4_k_cu_badf02db_2416274cuda3std6ranges3__45__cpo9iter_swapE)
_ZN41_INTERNAL_1b58b804_4_k_cu_badf02db_2416274cuda3std6ranges3__45__cpo9iter_swapE:
	.zero		1
	.type		_ZN41_INTERNAL_1b58b804_4_k_cu_badf02db_2416274cuda3std3__48unexpectE,@object
	.size		_ZN41_INTERNAL_1b58b804_4_k_cu_badf02db_2416274cuda3std3__48unexpectE,(_ZN41_INTERNAL_1b58b804_4_k_cu_badf02db_2416276thrust24THRUST_300001_SM_1000_NS6system6detail10sequential3seqE - _ZN41_INTERNAL_1b58b804_4_k_cu_badf02db_2416274cuda3std3__48unexpectE)
_ZN41_INTERNAL_1b58b804_4_k_cu_badf02db_2416274cuda3std3__48unexpectE:
	.zero		1
	.type		_ZN41_INTERNAL_1b58b804_4_k_cu_badf02db_2416276thrust24THRUST_300001_SM_1000_NS6system6detail10sequential3seqE,@object
	.size		_ZN41_INTERNAL_1b58b804_4_k_cu_badf02db_2416276thrust24THRUST_300001_SM_1000_NS6system6detail10sequential3seqE,(.L_29 - _ZN41_INTERNAL_1b58b804_4_k_cu_badf02db_2416276thrust24THRUST_300001_SM_1000_NS6system6detail10sequential3seqE)
_ZN41_INTERNAL_1b58b804_4_k_cu_badf02db_2416276thrust24THRUST_300001_SM_1000_NS6system6detail10sequential3seqE:
	.zero		1
.L_29:


//--------------------- .nv.constant0._ZN3cub18CUB_300001_SM_10006detail11EmptyKernelIvEEvv --------------------------
	.section	.nv.constant0._ZN3cub18CUB_300001_SM_10006detail11EmptyKernelIvEEvv,"a",@progbits
	.sectionflags	@""
	.align	4
.nv.constant0._ZN3cub18CUB_300001_SM_10006detail11EmptyKernelIvEEvv:
	.zero		896


//--------------------- SYMBOLS --------------------------

	.type		.nv.reservedSmem.offset0,@object
	.size		.nv.reservedSmem.offset0,0x4
